	.headerflags	@"EF_CUDA_TEXMODE_UNIFIED EF_CUDA_64BIT_ADDRESS EF_CUDA_ACCELERATORS EF_CUDA_SM90 EF_CUDA_VIRTUAL_SM(EF_CUDA_SM90)"
	.elftype	@"ET_EXEC"


//--------------------- .nv.info                  --------------------------
	.section	.nv.info,"",@"SHT_CUDA_INFO"
	.align	4


	//----- nvinfo : EIATTR_REGCOUNT
	.align		4
        /*0000*/ 	.byte	0x04, 0x2f
        /*0002*/ 	.short	(.L_1 - .L_0)
	.align		4
.L_0:
        /*0004*/ 	.word	index@(triton_poi_fused_7)
        /*0008*/ 	.word	0x0000001b


	//----- nvinfo : EIATTR_MIN_STACK_SIZE
	.align		4
.L_1:
        /*000c*/ 	.byte	0x04, 0x12
        /*000e*/ 	.short	(.L_3 - .L_2)
	.align		4
.L_2:
        /*0010*/ 	.word	index@(triton_poi_fused_7)
        /*0014*/ 	.word	0x00000000


	//----- nvinfo : EIATTR_FRAME_SIZE
	.align		4
.L_3:
        /*0018*/ 	.byte	0x04, 0x11
        /*001a*/ 	.short	(.L_5 - .L_4)
	.align		4
.L_4:
        /*001c*/ 	.word	index@(triton_poi_fused_7)
        /*0020*/ 	.word	0x00000000


	//----- nvinfo : EIATTR_MIN_STACK_SIZE
	.align		4
.L_5:
        /*0024*/ 	.byte	0x04, 0x12
        /*0026*/ 	.short	(.L_7 - .L_6)
	.align		4
.L_6:
        /*0028*/ 	.word	index@(triton_poi_fused_7)
        /*002c*/ 	.word	0x00000000
.L_7:


//--------------------- .nv.info.triton_poi_fused_7 --------------------------
	.section	.nv.info.triton_poi_fused_7,"",@"SHT_CUDA_INFO"
	.sectionflags	@""
	.align	4


	//----- nvinfo : EIATTR_CUDA_API_VERSION
	.align		4
        /*0000*/ 	.byte	0x04, 0x37
        /*0002*/ 	.short	(.L_9 - .L_8)
.L_8:
        /*0004*/ 	.word	0x0000007c


	//----- nvinfo : EIATTR_KPARAM_INFO
	.align		4
.L_9:
        /*0008*/ 	.byte	0x04, 0x17
        /*000a*/ 	.short	(.L_11 - .L_10)
.L_10:
        /*000c*/ 	.word	0x00000000
        /*0010*/ 	.short	0x0003
        /*0012*/ 	.short	0x0014
        /*0014*/ 	.byte	0x00, 0xf0, 0x11, 0x00


	//----- nvinfo : EIATTR_KPARAM_INFO
	.align		4
.L_11:
        /*0018*/ 	.byte	0x04, 0x17
        /*001a*/ 	.short	(.L_13 - .L_12)
.L_12:
        /*001c*/ 	.word	0x00000000
        /*0020*/ 	.short	0x0002
        /*0022*/ 	.short	0x0010
        /*0024*/ 	.byte	0x00, 0xf0, 0x11, 0x00


	//----- nvinfo : EIATTR_KPARAM_INFO
	.align		4
.L_13:
        /*0028*/ 	.byte	0x04, 0x17
        /*002a*/ 	.short	(.L_15 - .L_14)
.L_14:
        /*002c*/ 	.word	0x00000000
        /*0030*/ 	.short	0x0001
        /*0032*/ 	.short	0x0008
        /*0034*/ 	.byte	0x00, 0xf4, 0x21, 0x00


	//----- nvinfo : EIATTR_KPARAM_INFO
	.align		4
.L_15:
        /*0038*/ 	.byte	0x04, 0x17
        /*003a*/ 	.short	(.L_17 - .L_16)
.L_16:
        /*003c*/ 	.word	0x00000000
        /*0040*/ 	.short	0x0000
        /*0042*/ 	.short	0x0000
        /*0044*/ 	.byte	0x00, 0xf4, 0x21, 0x00


	//----- nvinfo : EIATTR_SPARSE_MMA_MASK
	.align		4
.L_17:
        /*0048*/ 	.byte	0x03, 0x50
        /*004a*/ 	.short	0x0000


	//----- nvinfo : EIATTR_MAXREG_COUNT
	.align		4
        /*004c*/ 	.byte	0x03, 0x1b
        /*004e*/ 	.short	0x00ff


	//----- nvinfo : EIATTR_EXIT_INSTR_OFFSETS
	.align		4
        /*0050*/ 	.byte	0x04, 0x1c
        /*0052*/ 	.short	(.L_19 - .L_18)


	//   ....[0]....
.L_18:
        /*0054*/ 	.word	0x00000540


	//   ....[1]....
        /*0058*/ 	.word	0x00000590


	//----- nvinfo : EIATTR_REQNTID
	.align		4
.L_19:
        /*005c*/ 	.byte	0x04, 0x10
        /*005e*/ 	.short	(.L_21 - .L_20)
.L_20:
        /*0060*/ 	.word	0x00000080
        /*0064*/ 	.word	0x00000001
        /*0068*/ 	.word	0x00000001


	//----- nvinfo : EIATTR_CBANK_PARAM_SIZE
	.align		4
.L_21:
        /*006c*/ 	.byte	0x03, 0x19
        /*006e*/ 	.short	0x0018


	//----- nvinfo : EIATTR_PARAM_CBANK
	.align		4
        /*0070*/ 	.byte	0x04, 0x0a
        /*0072*/ 	.short	(.L_23 - .L_22)
	.align		4
.L_22:
        /*0074*/ 	.word	index@(.nv.constant0.triton_poi_fused_7)
        /*0078*/ 	.short	0x0210
        /*007a*/ 	.short	0x0018


	//----- nvinfo : EIATTR_SW_WAR
	.align		4
.L_23:
        /*007c*/ 	.byte	0x04, 0x36
        /*007e*/ 	.short	(.L_25 - .L_24)
.L_24:
        /*0080*/ 	.word	0x00000008
.L_25:


//--------------------- .nv.callgraph             --------------------------
	.section	.nv.callgraph,"",@"SHT_CUDA_CALLGRAPH"
	.align	4
	.sectionentsize	8
	.align		4
        /*0000*/ 	.word	0x00000000
	.align		4
        /*0004*/ 	.word	0xffffffff
	.align		4
        /*0008*/ 	.word	0x00000000
	.align		4
        /*000c*/ 	.word	0xfffffffe
	.align		4
        /*0010*/ 	.word	0x00000000
	.align		4
        /*0014*/ 	.word	0xfffffffd
	.align		4
        /*0018*/ 	.word	0x00000000
	.align		4
        /*001c*/ 	.word	0xfffffffc


//--------------------- .text.triton_poi_fused_7  --------------------------
	.section	.text.triton_poi_fused_7,"ax",@progbits
	.sectionflags	@"SHF_BARRIERS=1"
	.align	128
        .global         triton_poi_fused_7
        .type           triton_poi_fused_7,@function
        .size           triton_poi_fused_7,(.L_x_1 - triton_poi_fused_7)
        .other          triton_poi_fused_7,@"STO_CUDA_ENTRY STV_DEFAULT"
triton_poi_fused_7:
.text.triton_poi_fused_7:
[----:B------:R-:W0:Y:S02]  /*0000*/  LDC R1, c[0x0][0x28] ;  /* 0x00000a00ff017b82 */ /* 0x000e240000000800 */
[----:B------:R-:W1:Y:S01]  /*0010*/  S2R R16, SR_CTAID.Z ;  /* 0x0000000000107919 */ /* 0x000e620000002700 */
[----:B------:R-:W1:Y:S01]  /*0020*/  S2UR UR4, SR_CTAID.Y ;  /* 0x00000000000479c3 */ /* 0x000e620000002600 */
[----:B------:R-:W-:Y:S01]  /*0030*/  CS2R R6, SRZ ;  /* 0x0000000000067805 */ /* 0x000fe2000001ff00 */
[----:B------:R-:W-:Y:S01]  /*0040*/  ULDC.64 UR6, c[0x0][0x208] ;  /* 0x0000820000067ab9 */ /* 0x000fe20000000a00 */
[----:B------:R-:W2:Y:S01]  /*0050*/  S2R R0, SR_CTAID.X ;  /* 0x0000000000007919 */ /* 0x000ea20000002500 */
[----:B------:R-:W3:Y:S04]  /*0060*/  S2R R2, SR_TID.X ;  /* 0x0000000000027919 */ /* 0x000ee80000002100 */
[----:B------:R-:W1:Y:S08]  /*0070*/  LDC R3, c[0x0][0x10] ;  /* 0x00000400ff037b82 */ /* 0x000e700000000800 */
[----:B------:R-:W4:Y:S01]  /*0080*/  LDC.64 R8, c[0x0][0x210] ;  /* 0x00008400ff087b82 */ /* 0x000f220000000a00 */
[----:B-1----:R-:W-:-:S02]  /*0090*/  IMAD R16, R16, R3, UR4 ;  /* 0x0000000410107e24 */ /* 0x002fc4000f8e0203 */
[----:B--2---:R-:W-:Y:S02]  /*00a0*/  IMAD.SHL.U32 R0, R0, 0x10, RZ ;  /* 0x0000001000007824 */ /* 0x004fe400078e00ff */
[----:B------:R-:W-:Y:S02]  /*00b0*/  IMAD.SHL.U32 R16, R16, 0x40, RZ ;  /* 0x0000004010107824 */ /* 0x000fe400078e00ff */
[----:B---3--:R-:W-:Y:S01]  /*00c0*/  IMAD.SHL.U32 R3, R2, 0x4, RZ ;  /* 0x0000000402037824 */ /* 0x008fe200078e00ff */
[----:B------:R-:W-:-:S04]  /*00d0*/  SHF.R.U32.HI R17, RZ, 0x2, R2 ;  /* 0x00000002ff117819 */ /* 0x000fc80000011602 */
[----:B------:R-:W-:Y:S02]  /*00e0*/  LOP3.LUT R11, R0, 0xc, R3, 0xf8, !PT ;  /* 0x0000000c000b7812 */ /* 0x000fe400078ef803 */
[----:B------:R-:W-:Y:S02]  /*00f0*/  SGXT.U32 R17, R17, 0x5 ;  /* 0x000000051111781a */ /* 0x000fe40000000000 */
[----:B------:R-:W-:Y:S02]  /*0100*/  ISETP.GE.AND P0, PT, R11, 0x10, PT ;  /* 0x000000100b00780c */ /* 0x000fe40003f06270 */
[----:B------:R-:W-:Y:S02]  /*0110*/  LOP3.LUT R5, R16, R17, RZ, 0xfc, !PT ;  /* 0x0000001110057212 */ /* 0x000fe400078efcff */
[----:B------:R-:W-:Y:S02]  /*0120*/  LOP3.LUT R10, R16, 0x20, R17, 0xfe, !PT ;  /* 0x00000020100a7812 */ /* 0x000fe400078efe11 */
[C---:B------:R-:W-:Y:S01]  /*0130*/  ISETP.LT.AND P1, PT, R5.reuse, 0x90000, !P0 ;  /* 0x000900000500780c */ /* 0x040fe20004721270 */
[--C-:B------:R-:W-:Y:S01]  /*0140*/  IMAD R13, R5, 0x10, R11.reuse ;  /* 0x00000010050d7824 */ /* 0x100fe200078e020b */
[C---:B------:R-:W-:Y:S01]  /*0150*/  ISETP.LT.AND P0, PT, R10.reuse, 0x90000, !P0 ;  /* 0x000900000a00780c */ /* 0x040fe20004701270 */
[----:B------:R-:W-:Y:S01]  /*0160*/  IMAD R15, R10, 0x10, R11 ;  /* 0x000000100a0f7824 */ /* 0x000fe200078e020b */
[----:B------:R-:W-:Y:S01]  /*0170*/  CS2R R4, SRZ ;  /* 0x0000000000047805 */ /* 0x000fe2000001ff00 */
[----:B----4-:R-:W-:Y:S01]  /*0180*/  IMAD.WIDE R12, R13, 0x4, R8 ;  /* 0x000000040d0c7825 */ /* 0x010fe200078e0208 */
[----:B------:R-:W-:-:S03]  /*0190*/  CS2R R10, SRZ ;  /* 0x00000000000a7805 */ /* 0x000fc6000001ff00 */
[----:B------:R-:W-:Y:S01]  /*01a0*/  IMAD.WIDE R14, R15, 0x4, R8 ;  /* 0x000000040f0e7825 */ /* 0x000fe200078e0208 */
[----:B------:R-:W-:-:S03]  /*01b0*/  CS2R R8, SRZ ;  /* 0x0000000000087805 */ /* 0x000fc6000001ff00 */
[----:B------:R1:W2:Y:S04]  /*01c0*/  @P1 LDG.E.EL.128 R4, desc[UR6][R12.64] ;  /* 0x000000060c041981 */ /* 0x0002a8000c2e1d00 */
[----:B------:R-:W3:Y:S01]  /*01d0*/  @P0 LDG.E.EL.128 R8, desc[UR6][R14.64] ;  /* 0x000000060e080981 */ /* 0x000ee2000c2e1d00 */
[----:B------:R-:W4:Y:S01]  /*01e0*/  S2UR UR5, SR_CgaCtaId ;  /* 0x00000000000579c3 */ /* 0x000f220000008800 */
[----:B------:R-:W-:Y:S01]  /*01f0*/  IMAD.SHL.U32 R18, R2, 0x100, RZ ;  /* 0x0000010002127824 */ /* 0x000fe200078e00ff */
[----:B------:R-:W-:Y:S01]  /*0200*/  UMOV UR4, 0x400 ;  /* 0x0000040000047882 */ /* 0x000fe20000000000 */
[----:B-1----:R-:W-:-:S03]  /*0210*/  SHF.R.U32.HI R12, RZ, 0x2, R2 ;  /* 0x00000002ff0c7819 */ /* 0x002fc60000011602 */
[----:B------:R-:W-:Y:S02]  /*0220*/  LOP3.LUT R18, R18, 0x300, RZ, 0xc0, !PT ;  /* 0x0000030012127812 */ /* 0x000fe400078ec0ff */
[----:B------:R-:W-:Y:S02]  /*0230*/  LOP3.LUT R12, R12, 0x1c, RZ, 0xc0, !PT ;  /* 0x0000001c0c0c7812 */ /* 0x000fe400078ec0ff */
[C---:B------:R-:W-:Y:S02]  /*0240*/  LOP3.LUT R17, R18.reuse, R17, RZ, 0xfc, !PT ;  /* 0x0000001112117212 */ /* 0x040fe400078efcff */
[C---:B------:R-:W-:Y:S02]  /*0250*/  LOP3.LUT R20, R18.reuse, 0x40, RZ, 0xfc, !PT ;  /* 0x0000004012147812 */ /* 0x040fe400078efcff */
[C---:B------:R-:W-:Y:S02]  /*0260*/  LOP3.LUT R22, R18.reuse, 0x80, RZ, 0xfc, !PT ;  /* 0x0000008012167812 */ /* 0x040fe400078efcff */
[----:B------:R-:W-:-:S02]  /*0270*/  LOP3.LUT R24, R18, 0xc0, RZ, 0xfc, !PT ;  /* 0x000000c012187812 */ /* 0x000fc400078efcff */
[-C--:B------:R-:W-:Y:S02]  /*0280*/  LEA.HI R18, R18, R17.reuse, RZ, 0x1c ;  /* 0x0000001112127211 */ /* 0x080fe400078fe0ff */
[-C--:B------:R-:W-:Y:S02]  /*0290*/  LEA.HI R20, R20, R17.reuse, RZ, 0x1c ;  /* 0x0000001114147211 */ /* 0x080fe400078fe0ff */
[-C--:B------:R-:W-:Y:S01]  /*02a0*/  LEA.HI R22, R22, R17.reuse, RZ, 0x1c ;  /* 0x0000001116167211 */ /* 0x080fe200078fe0ff */
[----:B----4-:R-:W-:Y:S01]  /*02b0*/  UPRMT UR4, UR5, 0x654, UR4 ;  /* 0x0000065405047896 */ /* 0x010fe20008000004 */
[----:B------:R-:W-:Y:S02]  /*02c0*/  LEA.HI R24, R24, R17, RZ, 0x1c ;  /* 0x0000001118187211 */ /* 0x000fe400078fe0ff */
[----:B------:R-:W-:Y:S02]  /*02d0*/  LOP3.LUT R17, R3, 0x1fc, RZ, 0xc0, !PT ;  /* 0x000001fc03117812 */ /* 0x000fe400078ec0ff */
[----:B------:R-:W-:-:S02]  /*02e0*/  LOP3.LUT R3, R16, 0x3c, R3, 0xf8, !PT ;  /* 0x0000003c10037812 */ /* 0x000fc400078ef803 */
[----:B------:R-:W-:Y:S01]  /*02f0*/  LEA R21, R18, UR4, 0x2 ;  /* 0x0000000412157c11 */ /* 0x000fe2000f8e10ff */
[----:B------:R-:W-:Y:S01]  /*0300*/  IMAD.IADD R12, R17, 0x1, R12 ;  /* 0x00000001110c7824 */ /* 0x000fe200078e020c */
[----:B------:R-:W-:Y:S01]  /*0310*/  LEA R20, R20, UR4, 0x2 ;  /* 0x0000000414147c11 */ /* 0x000fe2000f8e10ff */
[----:B------:R-:W-:Y:S01]  /*0320*/  IMAD.HI R16, R3, 0x2aaaaaab, RZ ;  /* 0x2aaaaaab03107827 */ /* 0x000fe200078e02ff */
[----:B------:R-:W-:Y:S02]  /*0330*/  LEA R23, R22, UR4, 0x2 ;  /* 0x0000000416177c11 */ /* 0x000fe4000f8e10ff */
[----:B------:R-:W-:Y:S02]  /*0340*/  LEA R24, R24, UR4, 0x2 ;  /* 0x0000000418187c11 */ /* 0x000fe4000f8e10ff */
[----:B------:R-:W-:Y:S02]  /*0350*/  LEA R12, R12, UR4, 0x2 ;  /* 0x000000040c0c7c11 */ /* 0x000fe4000f8e10ff */
[----:B------:R-:W-:-:S02]  /*0360*/  SHF.R.U32.HI R19, RZ, 0x1f, R16 ;  /* 0x0000001fff137819 */ /* 0x000fc40000011610 */
[----:B------:R-:W-:Y:S02]  /*0370*/  ISETP.GE.AND P0, PT, R3, 0x90000, PT ;  /* 0x000900000300780c */ /* 0x000fe40003f06270 */
[----:B------:R-:W-:Y:S01]  /*0380*/  LEA.HI.SX32 R16, R16, R19, 0x19 ;  /* 0x0000001310107211 */ /* 0x000fe200078fcaff */
[----:B--2---:R-:W-:Y:S04]  /*0390*/  STS [R21], R4 ;  /* 0x0000000415007388 */ /* 0x004fe80000000800 */
[----:B------:R1:W-:Y:S04]  /*03a0*/  STS [R20+0x100], R5 ;  /* 0x0001000514007388 */ /* 0x0003e80000000800 */
[----:B------:R-:W-:Y:S04]  /*03b0*/  STS [R23+0x200], R6 ;  /* 0x0002000617007388 */ /* 0x000fe80000000800 */
[----:B------:R2:W-:Y:S01]  /*03c0*/  STS [R24+0x300], R7 ;  /* 0x0003000718007388 */ /* 0x0005e20000000800 */
[----:B-1----:R-:W1:Y:S03]  /*03d0*/  LDC.64 R4, c[0x0][0x218] ;  /* 0x00008600ff047b82 */ /* 0x002e660000000a00 */
[----:B---3--:R-:W-:Y:S04]  /*03e0*/  STS [R21+0x80], R8 ;  /* 0x0000800815007388 */ /* 0x008fe80000000800 */
[----:B------:R3:W-:Y:S01]  /*03f0*/  STS [R20+0x180], R9 ;  /* 0x0001800914007388 */ /* 0x0007e20000000800 */
[----:B--2---:R-:W-:-:S03]  /*0400*/  SHF.R.U32.HI R7, RZ, 0x4, R2 ;  /* 0x00000004ff077819 */ /* 0x004fc60000011602 */
[----:B------:R-:W-:Y:S01]  /*0410*/  STS [R23+0x280], R10 ;  /* 0x0002800a17007388 */ /* 0x000fe20000000800 */
[----:B------:R-:W-:-:S03]  /*0420*/  SGXT.U32 R7, R7, 0x3 ;  /* 0x000000030707781a */ /* 0x000fc60000000000 */
[----:B------:R-:W-:Y:S01]  /*0430*/  STS [R24+0x380], R11 ;  /* 0x0003800b18007388 */ /* 0x000fe20000000800 */
[----:B------:R-:W-:Y:S01]  /*0440*/  LOP3.LUT R7, R0, R7, RZ, 0xfc, !PT ;  /* 0x0000000700077212 */ /* 0x000fe200078efcff */
[C---:B---3--:R-:W-:Y:S01]  /*0450*/  IMAD R9, R16.reuse, -0x300, R3 ;  /* 0xfffffd0010097824 */ /* 0x048fe200078e0203 */
[----:B------:R-:W-:Y:S01]  /*0460*/  BAR.SYNC.DEFER_BLOCKING 0x0 ;  /* 0x0000000000007b1d */ /* 0x000fe20000010000 */
[----:B------:R-:W-:Y:S02]  /*0470*/  LOP3.LUT R0, R17, 0x200, RZ, 0xfc, !PT ;  /* 0x0000020011007812 */ /* 0x000fe400078efcff */
[C---:B------:R-:W-:Y:S01]  /*0480*/  LOP3.LUT R2, R7.reuse, 0x8, RZ, 0xfc, !PT ;  /* 0x0000000807027812 */ /* 0x040fe200078efcff */
[----:B------:R-:W-:Y:S01]  /*0490*/  IMAD R16, R16, 0x3000, R9 ;  /* 0x0000300010107824 */ /* 0x000fe200078e0209 */
[----:B------:R-:W-:Y:S02]  /*04a0*/  SHF.R.U32.HI R0, RZ, 0x4, R0 ;  /* 0x00000004ff007819 */ /* 0x000fe40000011600 */
[C---:B------:R-:W-:Y:S01]  /*04b0*/  ISETP.LT.AND P1, PT, R7.reuse, 0x10, !P0 ;  /* 0x000000100700780c */ /* 0x040fe20004721270 */
[----:B------:R-:W-:Y:S01]  /*04c0*/  IMAD R7, R7, 0x300, R16 ;  /* 0x0000030007077824 */ /* 0x000fe200078e0210 */
[----:B------:R-:W-:-:S02]  /*04d0*/  ISETP.LT.AND P0, PT, R2, 0x10, !P0 ;  /* 0x000000100200780c */ /* 0x000fc40004701270 */
[----:B------:R-:W-:Y:S01]  /*04e0*/  LOP3.LUT R0, R0, 0x3c, RZ, 0xc0, !PT ;  /* 0x0000003c00007812 */ /* 0x000fe200078ec0ff */
[----:B-1----:R-:W-:-:S04]  /*04f0*/  IMAD.WIDE R2, R7, 0x4, R4 ;  /* 0x0000000407027825 */ /* 0x002fc800078e0204 */
[----:B------:R-:W-:-:S05]  /*0500*/  IMAD.IADD R0, R17, 0x1, R0 ;  /* 0x0000000111007824 */ /* 0x000fca00078e0200 */
[----:B------:R-:W-:Y:S01]  /*0510*/  LEA R0, R0, UR4, 0x2 ;  /* 0x0000000400007c11 */ /* 0x000fe2000f8e10ff */
[----:B------:R-:W1:Y:S04]  /*0520*/  LDS.128 R12, [R12] ;  /* 0x000000000c0c7984 */ /* 0x000e680000000c00 */
[----:B-1----:R1:W-:Y:S01]  /*0530*/  @P1 STG.E.128 desc[UR6][R2.64], R12 ;  /* 0x0000000c02001986 */ /* 0x0023e2000c101d06 */
[----:B------:R-:W-:Y:S05]  /*0540*/  @!P0 EXIT ;  /* 0x000000000000894d */ /* 0x000fea0003800000 */
[----:B------:R-:W0:Y:S01]  /*0550*/  LDS.128 R8, [R0+0x800] ;  /* 0x0008000000087984 */ /* 0x000e220000000c00 */
[----:B------:R-:W-:-:S04]  /*0560*/  VIADD R7, R7, 0x1800 ;  /* 0x0000180007077836 */ /* 0x000fc80000000000 */
[----:B------:R-:W-:-:S05]  /*0570*/  IMAD.WIDE R4, R7, 0x4, R4 ;  /* 0x0000000407047825 */ /* 0x000fca00078e0204 */
[----:B0-----:R-:W-:Y:S01]  /*0580*/  STG.E.128 desc[UR6][R4.64], R8 ;  /* 0x0000000804007986 */ /* 0x001fe2000c101d06 */
[----:B------:R-:W-:Y:S05]  /*0590*/  EXIT ;  /* 0x000000000000794d */ /* 0x000fea0003800000 */
.L_x_0:
[----:B------:R-:W-:-:S00]  /*05a0*/  BRA `(.L_x_0) ;  /* 0xfffffffc00fc7947 */ /* 0x000fc0000383ffff */
[----:B------:R-:W-:-:S00]  /*05b0*/  NOP ;  /* 0x0000000000007918 */ /* 0x000fc00000000000 */
        /* <DEDUP_REMOVED lines=12> */
.L_x_1:


//--------------------- .nv.shared.triton_poi_fused_7 --------------------------
	.section	.nv.shared.triton_poi_fused_7,"aw",@nobits
	.sectionflags	@""
	.align	16
	.zero		1024


//--------------------- .nv.constant0.triton_poi_fused_7 --------------------------
	.section	.nv.constant0.triton_poi_fused_7,"a",@progbits
	.sectionflags	@""
	.align	4
.nv.constant0.triton_poi_fused_7:
	.zero		552
